//
// Generated by NVIDIA NVVM Compiler
//
// Compiler Build ID: CL-36424714
// Cuda compilation tools, release 13.0, V13.0.88
// Based on NVVM 20.0.0
//

.version 9.0
.target sm_100
.address_size 64

	// .globl	_Z13unique_gid_2dPi
.extern .func  (.param .b32 func_retval0) vprintf
(
	.param .b64 vprintf_param_0,
	.param .b64 vprintf_param_1
)
;
.global .align 1 .b8 $str[67] = {98, 108, 111, 99, 107, 73, 100, 120, 46, 120, 61, 37, 100, 44, 32, 98, 108, 111, 99, 107, 73, 100, 120, 46, 121, 61, 37, 100, 44, 32, 116, 104, 114, 101, 97, 100, 73, 100, 120, 46, 120, 61, 37, 100, 44, 32, 103, 105, 100, 32, 61, 32, 37, 100, 44, 32, 118, 97, 108, 117, 101, 61, 37, 100, 32, 10};
.global .align 1 .b8 $str$1[83] = {98, 108, 111, 99, 107, 73, 100, 120, 46, 120, 61, 37, 100, 44, 32, 98, 108, 111, 99, 107, 73, 100, 120, 46, 121, 61, 37, 100, 44, 32, 116, 104, 114, 101, 97, 100, 73, 100, 120, 46, 120, 61, 37, 100, 44, 32, 116, 104, 114, 101, 97, 100, 73, 100, 120, 46, 121, 61, 37, 100, 44, 32, 103, 105, 100, 32, 61, 32, 37, 100, 44, 32, 118, 97, 108, 117, 101, 61, 37, 100, 32, 10};

.visible .entry _Z13unique_gid_2dPi(
	.param .u64 .ptr .align 1 _Z13unique_gid_2dPi_param_0
)
{
	.local .align 8 .b8 	__local_depot0[24];
	.reg .b64 	%SP;
	.reg .b64 	%SPL;
	.reg .b32 	%r<11>;
	.reg .b64 	%rd<9>;

	mov.u64 	%SPL, __local_depot0;
	cvta.local.u64 	%SP, %SPL;
	ld.param.u64 	%rd1, [_Z13unique_gid_2dPi_param_0];
	cvta.to.global.u64 	%rd2, %rd1;
	add.u64 	%rd3, %SP, 0;
	add.u64 	%rd4, %SPL, 0;
	mov.u32 	%r1, %tid.x;
	mov.u32 	%r2, %ctaid.x;
	mov.u32 	%r3, %ntid.x;
	mov.u32 	%r4, %nctaid.x;
	mov.u32 	%r5, %ctaid.y;
	mad.lo.s32 	%r6, %r5, %r4, %r2;
	mad.lo.s32 	%r7, %r6, %r3, %r1;
	mul.wide.s32 	%rd5, %r7, 4;
	add.s64 	%rd6, %rd2, %rd5;
	ld.global.u32 	%r8, [%rd6];
	st.local.v2.u32 	[%rd4], {%r2, %r5};
	st.local.v2.u32 	[%rd4+8], {%r1, %r7};
	st.local.u32 	[%rd4+16], %r8;
	mov.u64 	%rd7, $str;
	cvta.global.u64 	%rd8, %rd7;
	{ // callseq 0, 0
	.param .b64 param0;
	st.param.b64 	[param0], %rd8;
	.param .b64 param1;
	st.param.b64 	[param1], %rd3;
	.param .b32 retval0;
	call.uni (retval0), 
	vprintf, 
	(
	param0, 
	param1
	);
	ld.param.b32 	%r9, [retval0];
	} // callseq 0
	ret;

}
	// .globl	_Z21unique_gid_2d_2blocksPi
.visible .entry _Z21unique_gid_2d_2blocksPi(
	.param .u64 .ptr .align 1 _Z21unique_gid_2d_2blocksPi_param_0
)
{
	.local .align 8 .b8 	__local_depot1[24];
	.reg .b64 	%SP;
	.reg .b64 	%SPL;
	.reg .b32 	%r<14>;
	.reg .b64 	%rd<9>;

	mov.u64 	%SPL, __local_depot1;
	cvta.local.u64 	%SP, %SPL;
	ld.param.u64 	%rd1, [_Z21unique_gid_2d_2blocksPi_param_0];
	cvta.to.global.u64 	%rd2, %rd1;
	add.u64 	%rd3, %SP, 0;
	add.u64 	%rd4, %SPL, 0;
	mov.u32 	%r1, %ntid.x;
	mov.u32 	%r2, %tid.y;
	mov.u32 	%r3, %tid.x;
	mov.u32 	%r4, %ntid.y;
	mov.u32 	%r5, %ctaid.x;
	mov.u32 	%r6, %nctaid.x;
	mov.u32 	%r7, %ctaid.y;
	mad.lo.s32 	%r8, %r7, %r6, %r5;
	mad.lo.s32 	%r9, %r8, %r4, %r2;
	mad.lo.s32 	%r10, %r9, %r1, %r3;
	mul.wide.s32 	%rd5, %r10, 4;
	add.s64 	%rd6, %rd2, %rd5;
	ld.global.u32 	%r11, [%rd6];
	st.local.v2.u32 	[%rd4], {%r5, %r7};
	st.local.v2.u32 	[%rd4+8], {%r3, %r2};
	st.local.v2.u32 	[%rd4+16], {%r10, %r11};
	mov.u64 	%rd7, $str$1;
	cvta.global.u64 	%rd8, %rd7;
	{ // callseq 1, 0
	.param .b64 param0;
	st.param.b64 	[param0], %rd8;
	.param .b64 param1;
	st.param.b64 	[param1], %rd3;
	.param .b32 retval0;
	call.uni (retval0), 
	vprintf, 
	(
	param0, 
	param1
	);
	ld.param.b32 	%r12, [retval0];
	} // callseq 1
	ret;

}


// ===== COMPILED SASS (sm_100) =====

	.target	sm_100

	.elftype	@"ET_EXEC"


//--------------------- .note.nv.tkinfo           --------------------------
	.section	.note.nv.tkinfo,"",@"SHT_NOTE"
	.sectionflags	@"SHF_NOTE_NV_TKINFO"
	.tkinfo
        /*0018*/ 	.word	0x00000002
        /*0030*/ 	.string	""
        /*0030*/ 	.string	"ptxas"
        /*0030*/ 	.string	"Cuda compilation tools, release 13.0, V13.0.88"
        /*0030*/ 	.string	"Build cuda_13.0.r13.0/compiler.36424714_0"
        /*0030*/ 	.string	"-arch sm_100 -m 64 "



//--------------------- .note.nv.cuinfo           --------------------------
	.section	.note.nv.cuinfo,"",@"SHT_NOTE"
	.sectionflags	@"SHF_NOTE_NV_CUINFO"
        /*0018*/ 	.short	0x0002
        /*001a*/ 	.short	0x0064
        /*001c*/ 	.short	0x0082
	.zero		2


//--------------------- .nv.info                  --------------------------
	.section	.nv.info,"",@"SHT_CUDA_INFO"
	.align	4


	//----- nvinfo : EIATTR_REGCOUNT
	.align		4
        /*0000*/ 	.byte	0x04, 0x2f
        /*0002*/ 	.short	(.L_3 - .L_2)
	.align		4
.L_2:
        /*0004*/ 	.word	index@(_Z13unique_gid_2dPi)
        /*0008*/ 	.word	0x00000018


	//----- nvinfo : EIATTR_FRAME_SIZE
	.align		4
.L_3:
        /*000c*/ 	.byte	0x04, 0x11
        /*000e*/ 	.short	(.L_5 - .L_4)
	.align		4
.L_4:
        /*0010*/ 	.word	index@(_Z13unique_gid_2dPi)
        /*0014*/ 	.word	0x00000018


	//----- nvinfo : EIATTR_REGCOUNT
	.align		4
.L_5:
        /*0018*/ 	.byte	0x04, 0x2f
        /*001a*/ 	.short	(.L_7 - .L_6)
	.align		4
.L_6:
        /*001c*/ 	.word	index@(_Z21unique_gid_2d_2blocksPi)
        /*0020*/ 	.word	0x00000018


	//----- nvinfo : EIATTR_FRAME_SIZE
	.align		4
.L_7:
        /*0024*/ 	.byte	0x04, 0x11
        /*0026*/ 	.short	(.L_9 - .L_8)
	.align		4
.L_8:
        /*0028*/ 	.word	index@(_Z21unique_gid_2d_2blocksPi)
        /*002c*/ 	.word	0x00000018


	//----- nvinfo : EIATTR_MIN_STACK_SIZE
	.align		4
.L_9:
        /*0030*/ 	.byte	0x04, 0x12
        /*0032*/ 	.short	(.L_11 - .L_10)
	.align		4
.L_10:
        /*0034*/ 	.word	index@(_Z21unique_gid_2d_2blocksPi)
        /*0038*/ 	.word	0x00000018


	//----- nvinfo : EIATTR_MIN_STACK_SIZE
	.align		4
.L_11:
        /*003c*/ 	.byte	0x04, 0x12
        /*003e*/ 	.short	(.L_13 - .L_12)
	.align		4
.L_12:
        /*0040*/ 	.word	index@(_Z13unique_gid_2dPi)
        /*0044*/ 	.word	0x00000018
.L_13:


//--------------------- .nv.compat                --------------------------
	.section	.nv.compat,"",@"SHT_CUDA_COMPAT_INFO"
	.align	4
        /*0000*/ 	.byte	0x02, 0x09, 0x00, 0x00, 0x02, 0x02, 0x01, 0x00, 0x02, 0x05, 0x05, 0x00, 0x03, 0x07, 0x01, 0x01
        /*0010*/ 	.byte	0x02, 0x03, 0x00, 0x00, 0x02, 0x06, 0x01, 0x00, 0x04, 0x0b, 0x08, 0x00, 0x09, 0x00, 0x00, 0x00
        /*0020*/ 	.byte	0x00, 0x00, 0x00, 0x00


//--------------------- .nv.info._Z21unique_gid_2d_2blocksPi --------------------------
	.section	.nv.info._Z21unique_gid_2d_2blocksPi,"",@"SHT_CUDA_INFO"
	.sectionflags	@""
	.align	4


	//----- nvinfo : EIATTR_CUDA_API_VERSION
	.align		4
        /*0000*/ 	.byte	0x04, 0x37
        /*0002*/ 	.short	(.L_15 - .L_14)
.L_14:
        /*0004*/ 	.word	0x00000082


	//----- nvinfo : EIATTR_KPARAM_INFO
	.align		4
.L_15:
        /*0008*/ 	.byte	0x04, 0x17
        /*000a*/ 	.short	(.L_17 - .L_16)
.L_16:
        /*000c*/ 	.word	0x00000000
        /*0010*/ 	.short	0x0000
        /*0012*/ 	.short	0x0000
        /*0014*/ 	.byte	0x00, 0xf5, 0x21, 0x00


	//----- nvinfo : EIATTR_SPARSE_MMA_MASK
	.align		4
.L_17:
        /*0018*/ 	.byte	0x03, 0x50
        /*001a*/ 	.short	0x0000


	//----- nvinfo : EIATTR_MAXREG_COUNT
	.align		4
        /*001c*/ 	.byte	0x03, 0x1b
        /*001e*/ 	.short	0x00ff


	//----- nvinfo : EIATTR_EXTERNS
	.align		4
        /*0020*/ 	.byte	0x04, 0x0f
        /*0022*/ 	.short	(.L_19 - .L_18)


	//   ....[0]....
	.align		4
.L_18:
        /*0024*/ 	.word	index@(vprintf)


	//----- nvinfo : EIATTR_MERCURY_ISA_VERSION
	.align		4
.L_19:
        /*0028*/ 	.byte	0x03, 0x5f
        /*002a*/ 	.short	0x0101


	//----- nvinfo : EIATTR_VRC_CTA_INIT_COUNT
	.align		4
        /*002c*/ 	.byte	0x02, 0x4a
	.zero		1
	.zero		1


	//----- nvinfo : EIATTR_SYSCALL_OFFSETS
	.align		4
        /*0030*/ 	.byte	0x04, 0x46
        /*0032*/ 	.short	(.L_21 - .L_20)


	//   ....[0]....
.L_20:
        /*0034*/ 	.word	0x000001d0


	//----- nvinfo : EIATTR_EXIT_INSTR_OFFSETS
	.align		4
.L_21:
        /*0038*/ 	.byte	0x04, 0x1c
        /*003a*/ 	.short	(.L_23 - .L_22)


	//   ....[0]....
.L_22:
        /*003c*/ 	.word	0x000001e0


	//----- nvinfo : EIATTR_CBANK_PARAM_SIZE
	.align		4
.L_23:
        /*0040*/ 	.byte	0x03, 0x19
        /*0042*/ 	.short	0x0008


	//----- nvinfo : EIATTR_PARAM_CBANK
	.align		4
        /*0044*/ 	.byte	0x04, 0x0a
        /*0046*/ 	.short	(.L_25 - .L_24)
	.align		4
.L_24:
        /*0048*/ 	.word	index@(.nv.constant0._Z21unique_gid_2d_2blocksPi)
        /*004c*/ 	.short	0x0380
        /*004e*/ 	.short	0x0008


	//----- nvinfo : EIATTR_SW_WAR
	.align		4
.L_25:
        /*0050*/ 	.byte	0x04, 0x36
        /*0052*/ 	.short	(.L_27 - .L_26)
.L_26:
        /*0054*/ 	.word	0x00000008
.L_27:


//--------------------- .nv.info._Z13unique_gid_2dPi --------------------------
	.section	.nv.info._Z13unique_gid_2dPi,"",@"SHT_CUDA_INFO"
	.sectionflags	@""
	.align	4


	//----- nvinfo : EIATTR_CUDA_API_VERSION
	.align		4
        /*0000*/ 	.byte	0x04, 0x37
        /*0002*/ 	.short	(.L_29 - .L_28)
.L_28:
        /*0004*/ 	.word	0x00000082


	//----- nvinfo : EIATTR_KPARAM_INFO
	.align		4
.L_29:
        /*0008*/ 	.byte	0x04, 0x17
        /*000a*/ 	.short	(.L_31 - .L_30)
.L_30:
        /*000c*/ 	.word	0x00000000
        /*0010*/ 	.short	0x0000
        /*0012*/ 	.short	0x0000
        /*0014*/ 	.byte	0x00, 0xf5, 0x21, 0x00


	//----- nvinfo : EIATTR_SPARSE_MMA_MASK
	.align		4
.L_31:
        /*0018*/ 	.byte	0x03, 0x50
        /*001a*/ 	.short	0x0000


	//----- nvinfo : EIATTR_MAXREG_COUNT
	.align		4
        /*001c*/ 	.byte	0x03, 0x1b
        /*001e*/ 	.short	0x00ff


	//----- nvinfo : EIATTR_EXTERNS
	.align		4
        /*0020*/ 	.byte	0x04, 0x0f
        /*0022*/ 	.short	(.L_33 - .L_32)


	//   ....[0]....
	.align		4
.L_32:
        /*0024*/ 	.word	index@(vprintf)


	//----- nvinfo : EIATTR_MERCURY_ISA_VERSION
	.align		4
.L_33:
        /*0028*/ 	.byte	0x03, 0x5f
        /*002a*/ 	.short	0x0101


	//----- nvinfo : EIATTR_VRC_CTA_INIT_COUNT
	.align		4
        /*002c*/ 	.byte	0x02, 0x4a
	.zero		1
	.zero		1


	//----- nvinfo : EIATTR_SYSCALL_OFFSETS
	.align		4
        /*0030*/ 	.byte	0x04, 0x46
        /*0032*/ 	.short	(.L_35 - .L_34)


	//   ....[0]....
.L_34:
        /*0034*/ 	.word	0x000001a0


	//----- nvinfo : EIATTR_EXIT_INSTR_OFFSETS
	.align		4
.L_35:
        /*0038*/ 	.byte	0x04, 0x1c
        /*003a*/ 	.short	(.L_37 - .L_36)


	//   ....[0]....
.L_36:
        /*003c*/ 	.word	0x000001b0


	//----- nvinfo : EIATTR_CBANK_PARAM_SIZE
	.align		4
.L_37:
        /*0040*/ 	.byte	0x03, 0x19
        /*0042*/ 	.short	0x0008


	//----- nvinfo : EIATTR_PARAM_CBANK
	.align		4
        /*0044*/ 	.byte	0x04, 0x0a
        /*0046*/ 	.short	(.L_39 - .L_38)
	.align		4
.L_38:
        /*0048*/ 	.word	index@(.nv.constant0._Z13unique_gid_2dPi)
        /*004c*/ 	.short	0x0380
        /*004e*/ 	.short	0x0008


	//----- nvinfo : EIATTR_SW_WAR
	.align		4
.L_39:
        /*0050*/ 	.byte	0x04, 0x36
        /*0052*/ 	.short	(.L_41 - .L_40)
.L_40:
        /*0054*/ 	.word	0x00000008
.L_41:


//--------------------- .nv.callgraph             --------------------------
	.section	.nv.callgraph,"",@"SHT_CUDA_CALLGRAPH"
	.align	4
	.sectionentsize	8
	.align		4
        /*0000*/ 	.word	0x00000000
	.align		4
        /*0004*/ 	.word	0xffffffff
	.align		4
        /*0008*/ 	.word	index@(_Z21unique_gid_2d_2blocksPi)
	.align		4
        /*000c*/ 	.word	index@(vprintf)
	.align		4
        /*0010*/ 	.word	index@(_Z13unique_gid_2dPi)
	.align		4
        /*0014*/ 	.word	index@(vprintf)
	.align		4
        /*0018*/ 	.word	0x00000000
	.align		4
        /*001c*/ 	.word	0xfffffffe
	.align		4
        /*0020*/ 	.word	0x00000000
	.align		4
        /*0024*/ 	.word	0xfffffffd
	.align		4
        /*0028*/ 	.word	0x00000000
	.align		4
        /*002c*/ 	.word	0xfffffffc


//--------------------- .nv.constant4             --------------------------
	.section	.nv.constant4,"a",@progbits
	.align	8
	.align		8
.nv.constant4:
        /*0000*/ 	.dword	vprintf
	.align		8
        /*0008*/ 	.dword	$str
	.align		8
        /*0010*/ 	.dword	$str$1


//--------------------- .text._Z21unique_gid_2d_2blocksPi --------------------------
	.section	.text._Z21unique_gid_2d_2blocksPi,"ax",@progbits
	.align	128
        .global         _Z21unique_gid_2d_2blocksPi
        .type           _Z21unique_gid_2d_2blocksPi,@function
        .size           _Z21unique_gid_2d_2blocksPi,(.L_x_4 - _Z21unique_gid_2d_2blocksPi)
        .other          _Z21unique_gid_2d_2blocksPi,@"STO_CUDA_ENTRY STV_DEFAULT"
_Z21unique_gid_2d_2blocksPi:
.text._Z21unique_gid_2d_2blocksPi:
[----:B------:R-:W0:Y:S01]  /*0000*/  LDC R1, c[0x0][0x37c] ;  /* 0x0000df00ff017b82 */ /* 0x000e220000000800 */
[----:B------:R-:W1:Y:S01]  /*0010*/  S2R R14, SR_CTAID.X ;  /* 0x00000000000e7919 */ /* 0x000e620000002500 */
[----:B------:R-:W2:Y:S06]  /*0020*/  LDCU UR6, c[0x0][0x2fc] ;  /* 0x00005f80ff0677ac */ /* 0x000eac0008000800 */
[----:B------:R-:W3:Y:S01]  /*0030*/  LDC.64 R8, c[0x0][0x380] ;  /* 0x0000e000ff087b82 */ /* 0x000ee20000000a00 */
[----:B0-----:R-:W-:Y:S01]  /*0040*/  IADD3 R1, PT, PT, R1, -0x18, RZ ;  /* 0xffffffe801017810 */ /* 0x001fe20007ffe0ff */
[----:B------:R-:W1:Y:S01]  /*0050*/  S2R R15, SR_CTAID.Y ;  /* 0x00000000000f7919 */ /* 0x000e620000002600 */
[----:B------:R-:W0:Y:S01]  /*0060*/  LDCU UR7, c[0x0][0x360] ;  /* 0x00006c00ff0777ac */ /* 0x000e220008000800 */
[----:B------:R-:W4:Y:S01]  /*0070*/  S2R R13, SR_TID.Y ;  /* 0x00000000000d7919 */ /* 0x000f220000002200 */
[----:B------:R-:W4:Y:S01]  /*0080*/  LDCU UR8, c[0x0][0x364] ;  /* 0x00006c80ff0877ac */ /* 0x000f220008000800 */
[----:B------:R-:W0:Y:S01]  /*0090*/  S2R R12, SR_TID.X ;  /* 0x00000000000c7919 */ /* 0x000e220000002100 */
[----:B------:R-:W1:Y:S01]  /*00a0*/  LDCU UR9, c[0x0][0x370] ;  /* 0x00006e00ff0977ac */ /* 0x000e620008000800 */
[----:B------:R-:W5:Y:S01]  /*00b0*/  LDCU.64 UR4, c[0x0][0x358] ;  /* 0x00006b00ff0477ac */ /* 0x000f620008000a00 */
[----:B-1----:R-:W-:-:S04]  /*00c0*/  IMAD R0, R15, UR9, R14 ;  /* 0x000000090f007c24 */ /* 0x002fc8000f8e020e */
[----:B----4-:R-:W-:Y:S01]  /*00d0*/  IMAD R3, R0, UR8, R13 ;  /* 0x0000000800037c24 */ /* 0x010fe2000f8e020d */
[----:B------:R-:W-:Y:S01]  /*00e0*/  MOV R0, 0x0 ;  /* 0x0000000000007802 */ /* 0x000fe20000000f00 */
[----:B------:R1:W-:Y:S01]  /*00f0*/  STL.64 [R1], R14 ;  /* 0x0000000e01007387 */ /* 0x0003e20000100a00 */
[----:B------:R-:W4:Y:S01]  /*0100*/  LDCU.64 UR8, c[0x4][0x10] ;  /* 0x01000200ff0877ac */ /* 0x000f220008000a00 */
[----:B0-----:R-:W-:-:S04]  /*0110*/  IMAD R2, R3, UR7, R12 ;  /* 0x0000000703027c24 */ /* 0x001fc8000f8e020c */
[----:B---3--:R-:W-:-:S05]  /*0120*/  IMAD.WIDE R8, R2, 0x4, R8 ;  /* 0x0000000402087825 */ /* 0x008fca00078e0208 */
[----:B-----5:R-:W3:Y:S01]  /*0130*/  LDG.E R3, desc[UR4][R8.64] ;  /* 0x0000000408037981 */ /* 0x020ee2000c1e1900 */
[----:B------:R-:W0:Y:S01]  /*0140*/  LDCU UR4, c[0x0][0x2f8] ;  /* 0x00005f00ff0477ac */ /* 0x000e220008000800 */
[----:B------:R1:W1:Y:S02]  /*0150*/  LDC.64 R10, c[0x4][R0] ;  /* 0x01000000000a7b82 */ /* 0x0002640000000a00 */
[----:B------:R0:W-:Y:S01]  /*0160*/  STL.64 [R1+0x8], R12 ;  /* 0x0000080c01007387 */ /* 0x0001e20000100a00 */
[----:B----4-:R-:W-:Y:S02]  /*0170*/  MOV R4, UR8 ;  /* 0x0000000800047c02 */ /* 0x010fe40008000f00 */
[----:B------:R-:W-:Y:S02]  /*0180*/  MOV R5, UR9 ;  /* 0x0000000900057c02 */ /* 0x000fe40008000f00 */
[----:B0-----:R-:W-:-:S04]  /*0190*/  IADD3 R6, P0, PT, R1, UR4, RZ ;  /* 0x0000000401067c10 */ /* 0x001fc8000ff1e0ff */
[----:B--2---:R-:W-:Y:S01]  /*01a0*/  IADD3.X R7, PT, PT, RZ, UR6, RZ, P0, !PT ;  /* 0x00000006ff077c10 */ /* 0x004fe200087fe4ff */
[----:B-1-3--:R0:W-:Y:S08]  /*01b0*/  STL.64 [R1+0x10], R2 ;  /* 0x0000100201007387 */ /* 0x00a1f00000100a00 */
[----:B------:R-:W-:-:S07]  /*01c0*/  LEPC R20, `(.L_x_0) ;  /* 0x000000001014794e */ /* 0x000fce0000000000 */
[----:B0-----:R-:W-:Y:S05]  /*01d0*/  CALL.ABS.NOINC R10 ;  /* 0x000000000a007343 */ /* 0x001fea0003c00000 */
.L_x_0:
[----:B------:R-:W-:Y:S05]  /*01e0*/  EXIT ;  /* 0x000000000000794d */ /* 0x000fea0003800000 */
.L_x_1:
[----:B------:R-:W-:-:S00]  /*01f0*/  BRA `(.L_x_1) ;  /* 0xfffffffc00fc7947 */ /* 0x000fc0000383ffff */
[----:B------:R-:W-:-:S00]  /*0200*/  NOP ;  /* 0x0000000000007918 */ /* 0x000fc00000000000 */
[----:B------:R-:W-:-:S00]  /*0210*/  NOP ;  /* 0x0000000000007918 */ /* 0x000fc00000000000 */
[----:B------:R-:W-:-:S00]  /*0220*/  NOP ;  /* 0x0000000000007918 */ /* 0x000fc00000000000 */
[----:B------:R-:W-:-:S00]  /*0230*/  NOP ;  /* 0x0000000000007918 */ /* 0x000fc00000000000 */
[----:B------:R-:W-:-:S00]  /*0240*/  NOP ;  /* 0x0000000000007918 */ /* 0x000fc00000000000 */
[----:B------:R-:W-:-:S00]  /*0250*/  NOP ;  /* 0x0000000000007918 */ /* 0x000fc00000000000 */
[----:B------:R-:W-:-:S00]  /*0260*/  NOP ;  /* 0x0000000000007918 */ /* 0x000fc00000000000 */
[----:B------:R-:W-:-:S00]  /*0270*/  NOP ;  /* 0x0000000000007918 */ /* 0x000fc00000000000 */
.L_x_4:


//--------------------- .text._Z13unique_gid_2dPi --------------------------
	.section	.text._Z13unique_gid_2dPi,"ax",@progbits
	.align	128
        .global         _Z13unique_gid_2dPi
        .type           _Z13unique_gid_2dPi,@function
        .size           _Z13unique_gid_2dPi,(.L_x_5 - _Z13unique_gid_2dPi)
        .other          _Z13unique_gid_2dPi,@"STO_CUDA_ENTRY STV_DEFAULT"
_Z13unique_gid_2dPi:
.text._Z13unique_gid_2dPi:
[----:B------:R-:W0:Y:S01]  /*0000*/  LDC R1, c[0x0][0x37c] ;  /* 0x0000df00ff017b82 */ /* 0x000e220000000800 */
[----:B------:R-:W1:Y:S01]  /*0010*/  S2R R12, SR_CTAID.X ;  /* 0x00000000000c7919 */ /* 0x000e620000002500 */
[----:B------:R-:W2:Y:S06]  /*0020*/  LDCU UR6, c[0x0][0x2fc] ;  /* 0x00005f80ff0677ac */ /* 0x000eac0008000800 */
[----:B------:R-:W3:Y:S01]  /*0030*/  LDC.64 R2, c[0x0][0x380] ;  /* 0x0000e000ff027b82 */ /* 0x000ee20000000a00 */
[----:B0-----:R-:W-:Y:S01]  /*0040*/  VIADD R1, R1, 0xffffffe8 ;  /* 0xffffffe801017836 */ /* 0x001fe20000000000 */
[----:B------:R-:W1:Y:S01]  /*0050*/  S2R R13, SR_CTAID.Y ;  /* 0x00000000000d7919 */ /* 0x000e620000002600 */
[----:B------:R-:W0:Y:S01]  /*0060*/  LDCU UR7, c[0x0][0x360] ;  /* 0x00006c00ff0777ac */ /* 0x000e220008000800 */
[----:B------:R-:W0:Y:S01]  /*0070*/  S2R R10, SR_TID.X ;  /* 0x00000000000a7919 */ /* 0x000e220000002100 */
[----:B------:R-:W1:Y:S01]  /*0080*/  LDCU UR8, c[0x0][0x370] ;  /* 0x00006e00ff0877ac */ /* 0x000e620008000800 */
[----:B------:R-:W4:Y:S01]  /*0090*/  LDCU.64 UR4, c[0x0][0x358] ;  /* 0x00006b00ff0477ac */ /* 0x000f220008000a00 */
[----:B-1----:R-:W-:Y:S01]  /*00a0*/  IMAD R11, R13, UR8, R12 ;  /* 0x000000080d0b7c24 */ /* 0x002fe2000f8e020c */
[----:B------:R-:W-:Y:S01]  /*00b0*/  MOV R0, 0x0 ;  /* 0x0000000000007802 */ /* 0x000fe20000000f00 */
[----:B------:R1:W-:Y:S01]  /*00c0*/  STL.64 [R1], R12 ;  /* 0x0000000c01007387 */ /* 0x0003e20000100a00 */
[----:B------:R-:W5:Y:S01]  /*00d0*/  LDCU.64 UR8, c[0x4][0x8] ;  /* 0x01000100ff0877ac */ /* 0x000f620008000a00 */
[----:B0-----:R-:W-:-:S04]  /*00e0*/  IMAD R11, R11, UR7, R10 ;  /* 0x000000070b0b7c24 */ /* 0x001fc8000f8e020a */
[----:B---3--:R-:W-:-:S06]  /*00f0*/  IMAD.WIDE R2, R11, 0x4, R2 ;  /* 0x000000040b027825 */ /* 0x008fcc00078e0202 */
[----:B----4-:R-:W3:Y:S01]  /*0100*/  LDG.E R2, desc[UR4][R2.64] ;  /* 0x0000000402027981 */ /* 0x010ee2000c1e1900 */
[----:B------:R-:W0:Y:S01]  /*0110*/  LDCU UR4, c[0x0][0x2f8] ;  /* 0x00005f00ff0477ac */ /* 0x000e220008000800 */
[----:B------:R1:W4:Y:S02]  /*0120*/  LDC.64 R8, c[0x4][R0] ;  /* 0x0100000000087b82 */ /* 0x0003240000000a00 */
[----:B------:R1:W-:Y:S01]  /*0130*/  STL.64 [R1+0x8], R10 ;  /* 0x0000080a01007387 */ /* 0x0003e20000100a00 */
[----:B-----5:R-:W-:Y:S01]  /*0140*/  IMAD.U32 R4, RZ, RZ, UR8 ;  /* 0x00000008ff047e24 */ /* 0x020fe2000f8e00ff */
[----:B------:R-:W-:Y:S02]  /*0150*/  MOV R5, UR9 ;  /* 0x0000000900057c02 */ /* 0x000fe40008000f00 */
[----:B0-----:R-:W-:-:S04]  /*0160*/  IADD3 R6, P0, PT, R1, UR4, RZ ;  /* 0x0000000401067c10 */ /* 0x001fc8000ff1e0ff */
[----:B--2---:R-:W-:Y:S01]  /*0170*/  IADD3.X R7, PT, PT, RZ, UR6, RZ, P0, !PT ;  /* 0x00000006ff077c10 */ /* 0x004fe200087fe4ff */
[----:B---34-:R1:W-:Y:S08]  /*0180*/  STL [R1+0x10], R2 ;  /* 0x0000100201007387 */ /* 0x0183f00000100800 */
[----:B------:R-:W-:-:S07]  /*0190*/  LEPC R20, `(.L_x_2) ;  /* 0x000000001014794e */ /* 0x000fce0000000000 */
[----:B-1----:R-:W-:Y:S05]  /*01a0*/  CALL.ABS.NOINC R8 ;  /* 0x0000000008007343 */ /* 0x002fea0003c00000 */
.L_x_2:
[----:B------:R-:W-:Y:S05]  /*01b0*/  EXIT ;  /* 0x000000000000794d */ /* 0x000fea0003800000 */
.L_x_3:
        /* <DEDUP_REMOVED lines=12> */
.L_x_5:


//--------------------- .nv.global.init           --------------------------
	.section	.nv.global.init,"aw",@progbits
.nv.global.init:
	.type		$str,@object
	.size		$str,($str$1 - $str)
$str:
        /*0000*/ 	.byte	0x62, 0x6c, 0x6f, 0x63, 0x6b, 0x49, 0x64, 0x78, 0x2e, 0x78, 0x3d, 0x25, 0x64, 0x2c, 0x20, 0x62
        /*0010*/ 	.byte	0x6c, 0x6f, 0x63, 0x6b, 0x49, 0x64, 0x78, 0x2e, 0x79, 0x3d, 0x25, 0x64, 0x2c, 0x20, 0x74, 0x68
        /*0020*/ 	.byte	0x72, 0x65, 0x61, 0x64, 0x49, 0x64, 0x78, 0x2e, 0x78, 0x3d, 0x25, 0x64, 0x2c, 0x20, 0x67, 0x69
        /*0030*/ 	.byte	0x64, 0x20, 0x3d, 0x20, 0x25, 0x64, 0x2c, 0x20, 0x76, 0x61, 0x6c, 0x75, 0x65, 0x3d, 0x25, 0x64
        /*0040*/ 	.byte	0x20, 0x0a, 0x00
	.type		$str$1,@object
	.size		$str$1,(.L_1 - $str$1)
$str$1:
        /*0043*/ 	.byte	0x62, 0x6c, 0x6f, 0x63, 0x6b, 0x49, 0x64, 0x78, 0x2e, 0x78, 0x3d, 0x25, 0x64, 0x2c, 0x20, 0x62
        /*0053*/ 	.byte	0x6c, 0x6f, 0x63, 0x6b, 0x49, 0x64, 0x78, 0x2e, 0x79, 0x3d, 0x25, 0x64, 0x2c, 0x20, 0x74, 0x68
        /*0063*/ 	.byte	0x72, 0x65, 0x61, 0x64, 0x49, 0x64, 0x78, 0x2e, 0x78, 0x3d, 0x25, 0x64, 0x2c, 0x20, 0x74, 0x68
        /*0073*/ 	.byte	0x72, 0x65, 0x61, 0x64, 0x49, 0x64, 0x78, 0x2e, 0x79, 0x3d, 0x25, 0x64, 0x2c, 0x20, 0x67, 0x69
        /*0083*/ 	.byte	0x64, 0x20, 0x3d, 0x20, 0x25, 0x64, 0x2c, 0x20, 0x76, 0x61, 0x6c, 0x75, 0x65, 0x3d, 0x25, 0x64
        /*0093*/ 	.byte	0x20, 0x0a, 0x00
.L_1:


//--------------------- .nv.shared.reserved.0     --------------------------
	.section	.nv.shared.reserved.0,"aw",@nobits
	.weak		__nv_reservedSMEM_offset_0_alias
	.size		__nv_reservedSMEM_offset_0_alias, 0, 64
	.other		__nv_reservedSMEM_offset_0_alias,@"STO_CUDA_RESERVED_SHARED STV_DEFAULT"
__nv_reservedSMEM_offset_0_alias:
	.zero		0
	.zero		64


//--------------------- .nv.constant0._Z21unique_gid_2d_2blocksPi --------------------------
	.section	.nv.constant0._Z21unique_gid_2d_2blocksPi,"a",@progbits
	.sectionflags	@""
	.align	4
.nv.constant0._Z21unique_gid_2d_2blocksPi:
	.zero		904


//--------------------- .nv.constant0._Z13unique_gid_2dPi --------------------------
	.section	.nv.constant0._Z13unique_gid_2dPi,"a",@progbits
	.sectionflags	@""
	.align	4
.nv.constant0._Z13unique_gid_2dPi:
	.zero		904


//--------------------- SYMBOLS --------------------------

	.type		.nv.reservedSmem.offset0,@object
	.size		.nv.reservedSmem.offset0,0x4
	.type		vprintf,@function
